//
// Generated by NVIDIA NVVM Compiler
//
// Compiler Build ID: CL-36424714
// Cuda compilation tools, release 13.0, V13.0.88
// Based on NVVM 20.0.0
//

.version 9.0
.target sm_100
.address_size 64

	// .globl	_Z11dot_kernel8PfS_S_i
.shared .align 4 .b8 _ZZ14blockReduceSumfE6shared[128];

.visible .entry _Z11dot_kernel8PfS_S_i(
	.param .u64 .ptr .align 1 _Z11dot_kernel8PfS_S_i_param_0,
	.param .u64 .ptr .align 1 _Z11dot_kernel8PfS_S_i_param_1,
	.param .u64 .ptr .align 1 _Z11dot_kernel8PfS_S_i_param_2,
	.param .u32 _Z11dot_kernel8PfS_S_i_param_3
)
{
	.reg .pred 	%p<17>;
	.reg .b32 	%r<41>;
	.reg .b32 	%f<34>;
	.reg .b64 	%rd<12>;

	ld.param.u64 	%rd3, [_Z11dot_kernel8PfS_S_i_param_0];
	ld.param.u64 	%rd4, [_Z11dot_kernel8PfS_S_i_param_1];
	ld.param.u64 	%rd5, [_Z11dot_kernel8PfS_S_i_param_2];
	ld.param.u32 	%r9, [_Z11dot_kernel8PfS_S_i_param_3];
	mov.u32 	%r1, %ctaid.x;
	mov.u32 	%r2, %ntid.x;
	mov.u32 	%r3, %tid.x;
	mad.lo.s32 	%r40, %r1, %r2, %r3;
	setp.ge.s32 	%p1, %r40, %r9;
	mov.f32 	%f32, 0f00000000;
	@%p1 bra 	$L__BB0_3;
	mov.u32 	%r10, %nctaid.x;
	mul.lo.s32 	%r5, %r2, %r10;
	cvta.to.global.u64 	%rd1, %rd3;
	cvta.to.global.u64 	%rd2, %rd4;
	mov.f32 	%f32, 0f00000000;
$L__BB0_2:
	mul.wide.s32 	%rd6, %r40, 4;
	add.s64 	%rd7, %rd1, %rd6;
	ld.global.f32 	%f10, [%rd7];
	add.s64 	%rd8, %rd2, %rd6;
	ld.global.f32 	%f11, [%rd8];
	fma.rn.f32 	%f32, %f10, %f11, %f32;
	add.s32 	%r40, %r40, %r5;
	setp.lt.s32 	%p2, %r40, %r9;
	@%p2 bra 	$L__BB0_2;
$L__BB0_3:
	and.b32  	%r8, %r3, 31;
	mov.b32 	%r11, %f32;
	shfl.sync.down.b32	%r12|%p3, %r11, 16, 31, -1;
	mov.b32 	%f12, %r12;
	add.f32 	%f13, %f32, %f12;
	mov.b32 	%r13, %f13;
	shfl.sync.down.b32	%r14|%p4, %r13, 8, 31, -1;
	mov.b32 	%f14, %r14;
	add.f32 	%f15, %f13, %f14;
	mov.b32 	%r15, %f15;
	shfl.sync.down.b32	%r16|%p5, %r15, 4, 31, -1;
	mov.b32 	%f16, %r16;
	add.f32 	%f17, %f15, %f16;
	mov.b32 	%r17, %f17;
	shfl.sync.down.b32	%r18|%p6, %r17, 2, 31, -1;
	mov.b32 	%f18, %r18;
	add.f32 	%f19, %f17, %f18;
	mov.b32 	%r19, %f19;
	shfl.sync.down.b32	%r20|%p7, %r19, 1, 31, -1;
	mov.b32 	%f20, %r20;
	add.f32 	%f4, %f19, %f20;
	setp.ne.s32 	%p8, %r8, 0;
	@%p8 bra 	$L__BB0_5;
	cvt.rzi.s32.f32 	%r21, %f4;
	shr.u32 	%r22, %r3, 3;
	mov.u32 	%r23, _ZZ14blockReduceSumfE6shared;
	add.s32 	%r24, %r23, %r22;
	st.shared.u32 	[%r24], %r21;
$L__BB0_5:
	bar.sync 	0;
	shr.u32 	%r25, %r2, 5;
	setp.ge.u32 	%p9, %r3, %r25;
	mov.f32 	%f33, 0f00000000;
	@%p9 bra 	$L__BB0_7;
	shl.b32 	%r26, %r8, 2;
	mov.u32 	%r27, _ZZ14blockReduceSumfE6shared;
	add.s32 	%r28, %r27, %r26;
	ld.shared.u32 	%r29, [%r28];
	cvt.rn.f32.s32 	%f33, %r29;
$L__BB0_7:
	setp.gt.u32 	%p10, %r3, 31;
	@%p10 bra 	$L__BB0_10;
	mov.b32 	%r30, %f33;
	shfl.sync.down.b32	%r31|%p11, %r30, 16, 31, -1;
	mov.b32 	%f22, %r31;
	add.f32 	%f23, %f33, %f22;
	mov.b32 	%r32, %f23;
	shfl.sync.down.b32	%r33|%p12, %r32, 8, 31, -1;
	mov.b32 	%f24, %r33;
	add.f32 	%f25, %f23, %f24;
	mov.b32 	%r34, %f25;
	shfl.sync.down.b32	%r35|%p13, %r34, 4, 31, -1;
	mov.b32 	%f26, %r35;
	add.f32 	%f27, %f25, %f26;
	mov.b32 	%r36, %f27;
	shfl.sync.down.b32	%r37|%p14, %r36, 2, 31, -1;
	mov.b32 	%f28, %r37;
	add.f32 	%f29, %f27, %f28;
	mov.b32 	%r38, %f29;
	shfl.sync.down.b32	%r39|%p15, %r38, 1, 31, -1;
	mov.b32 	%f30, %r39;
	add.f32 	%f7, %f29, %f30;
	setp.ne.s32 	%p16, %r3, 0;
	@%p16 bra 	$L__BB0_10;
	cvta.to.global.u64 	%rd9, %rd5;
	mul.wide.u32 	%rd10, %r1, 4;
	add.s64 	%rd11, %rd9, %rd10;
	st.global.f32 	[%rd11], %f7;
$L__BB0_10:
	ret;

}
	// .globl	_Z11dot_kernel9PfS_S_i
.visible .entry _Z11dot_kernel9PfS_S_i(
	.param .u64 .ptr .align 1 _Z11dot_kernel9PfS_S_i_param_0,
	.param .u64 .ptr .align 1 _Z11dot_kernel9PfS_S_i_param_1,
	.param .u64 .ptr .align 1 _Z11dot_kernel9PfS_S_i_param_2,
	.param .u32 _Z11dot_kernel9PfS_S_i_param_3
)
{
	.reg .pred 	%p<9>;
	.reg .b32 	%r<22>;
	.reg .b32 	%f<21>;
	.reg .b64 	%rd<10>;

	ld.param.u64 	%rd3, [_Z11dot_kernel9PfS_S_i_param_0];
	ld.param.u64 	%rd4, [_Z11dot_kernel9PfS_S_i_param_1];
	ld.param.u64 	%rd5, [_Z11dot_kernel9PfS_S_i_param_2];
	ld.param.u32 	%r7, [_Z11dot_kernel9PfS_S_i_param_3];
	mov.u32 	%r8, %ctaid.x;
	mov.u32 	%r1, %ntid.x;
	mov.u32 	%r2, %tid.x;
	mad.lo.s32 	%r21, %r8, %r1, %r2;
	setp.ge.s32 	%p1, %r21, %r7;
	mov.f32 	%f20, 0f00000000;
	@%p1 bra 	$L__BB1_3;
	mov.u32 	%r9, %nctaid.x;
	mul.lo.s32 	%r4, %r1, %r9;
	cvta.to.global.u64 	%rd1, %rd3;
	cvta.to.global.u64 	%rd2, %rd4;
	mov.f32 	%f20, 0f00000000;
$L__BB1_2:
	mul.wide.s32 	%rd6, %r21, 4;
	add.s64 	%rd7, %rd1, %rd6;
	ld.global.f32 	%f7, [%rd7];
	add.s64 	%rd8, %rd2, %rd6;
	ld.global.f32 	%f8, [%rd8];
	fma.rn.f32 	%f20, %f7, %f8, %f20;
	add.s32 	%r21, %r21, %r4;
	setp.lt.s32 	%p2, %r21, %r7;
	@%p2 bra 	$L__BB1_2;
$L__BB1_3:
	mov.b32 	%r10, %f20;
	shfl.sync.down.b32	%r11|%p3, %r10, 16, 31, -1;
	mov.b32 	%f9, %r11;
	add.f32 	%f10, %f20, %f9;
	mov.b32 	%r12, %f10;
	shfl.sync.down.b32	%r13|%p4, %r12, 8, 31, -1;
	mov.b32 	%f11, %r13;
	add.f32 	%f12, %f10, %f11;
	mov.b32 	%r14, %f12;
	shfl.sync.down.b32	%r15|%p5, %r14, 4, 31, -1;
	mov.b32 	%f13, %r15;
	add.f32 	%f14, %f12, %f13;
	mov.b32 	%r16, %f14;
	shfl.sync.down.b32	%r17|%p6, %r16, 2, 31, -1;
	mov.b32 	%f15, %r17;
	add.f32 	%f16, %f14, %f15;
	mov.b32 	%r18, %f16;
	shfl.sync.down.b32	%r19|%p7, %r18, 1, 31, -1;
	mov.b32 	%f17, %r19;
	add.f32 	%f4, %f16, %f17;
	and.b32  	%r20, %r2, 31;
	setp.ne.s32 	%p8, %r20, 0;
	@%p8 bra 	$L__BB1_5;
	cvta.to.global.u64 	%rd9, %rd5;
	atom.global.add.f32 	%f18, [%rd9], %f4;
$L__BB1_5:
	ret;

}
	// .globl	_Z12dot_kernel10PfS_S_i
.visible .entry _Z12dot_kernel10PfS_S_i(
	.param .u64 .ptr .align 1 _Z12dot_kernel10PfS_S_i_param_0,
	.param .u64 .ptr .align 1 _Z12dot_kernel10PfS_S_i_param_1,
	.param .u64 .ptr .align 1 _Z12dot_kernel10PfS_S_i_param_2,
	.param .u32 _Z12dot_kernel10PfS_S_i_param_3
)
{
	.reg .pred 	%p<17>;
	.reg .b32 	%r<41>;
	.reg .b32 	%f<35>;
	.reg .b64 	%rd<10>;

	ld.param.u64 	%rd3, [_Z12dot_kernel10PfS_S_i_param_0];
	ld.param.u64 	%rd4, [_Z12dot_kernel10PfS_S_i_param_1];
	ld.param.u64 	%rd5, [_Z12dot_kernel10PfS_S_i_param_2];
	ld.param.u32 	%r8, [_Z12dot_kernel10PfS_S_i_param_3];
	mov.u32 	%r9, %ctaid.x;
	mov.u32 	%r1, %ntid.x;
	mov.u32 	%r2, %tid.x;
	mad.lo.s32 	%r40, %r9, %r1, %r2;
	setp.ge.s32 	%p1, %r40, %r8;
	mov.f32 	%f33, 0f00000000;
	@%p1 bra 	$L__BB2_3;
	mov.u32 	%r10, %nctaid.x;
	mul.lo.s32 	%r4, %r1, %r10;
	cvta.to.global.u64 	%rd1, %rd3;
	cvta.to.global.u64 	%rd2, %rd4;
	mov.f32 	%f33, 0f00000000;
$L__BB2_2:
	mul.wide.s32 	%rd6, %r40, 4;
	add.s64 	%rd7, %rd1, %rd6;
	ld.global.f32 	%f10, [%rd7];
	add.s64 	%rd8, %rd2, %rd6;
	ld.global.f32 	%f11, [%rd8];
	fma.rn.f32 	%f33, %f10, %f11, %f33;
	add.s32 	%r40, %r40, %r4;
	setp.lt.s32 	%p2, %r40, %r8;
	@%p2 bra 	$L__BB2_2;
$L__BB2_3:
	and.b32  	%r7, %r2, 31;
	mov.b32 	%r11, %f33;
	shfl.sync.down.b32	%r12|%p3, %r11, 16, 31, -1;
	mov.b32 	%f12, %r12;
	add.f32 	%f13, %f33, %f12;
	mov.b32 	%r13, %f13;
	shfl.sync.down.b32	%r14|%p4, %r13, 8, 31, -1;
	mov.b32 	%f14, %r14;
	add.f32 	%f15, %f13, %f14;
	mov.b32 	%r15, %f15;
	shfl.sync.down.b32	%r16|%p5, %r15, 4, 31, -1;
	mov.b32 	%f16, %r16;
	add.f32 	%f17, %f15, %f16;
	mov.b32 	%r17, %f17;
	shfl.sync.down.b32	%r18|%p6, %r17, 2, 31, -1;
	mov.b32 	%f18, %r18;
	add.f32 	%f19, %f17, %f18;
	mov.b32 	%r19, %f19;
	shfl.sync.down.b32	%r20|%p7, %r19, 1, 31, -1;
	mov.b32 	%f20, %r20;
	add.f32 	%f4, %f19, %f20;
	setp.ne.s32 	%p8, %r7, 0;
	@%p8 bra 	$L__BB2_5;
	cvt.rzi.s32.f32 	%r21, %f4;
	shr.u32 	%r22, %r2, 3;
	mov.u32 	%r23, _ZZ14blockReduceSumfE6shared;
	add.s32 	%r24, %r23, %r22;
	st.shared.u32 	[%r24], %r21;
$L__BB2_5:
	bar.sync 	0;
	shr.u32 	%r25, %r1, 5;
	setp.ge.u32 	%p9, %r2, %r25;
	mov.f32 	%f34, 0f00000000;
	@%p9 bra 	$L__BB2_7;
	shl.b32 	%r26, %r7, 2;
	mov.u32 	%r27, _ZZ14blockReduceSumfE6shared;
	add.s32 	%r28, %r27, %r26;
	ld.shared.u32 	%r29, [%r28];
	cvt.rn.f32.s32 	%f34, %r29;
$L__BB2_7:
	setp.gt.u32 	%p10, %r2, 31;
	@%p10 bra 	$L__BB2_10;
	mov.b32 	%r30, %f34;
	shfl.sync.down.b32	%r31|%p11, %r30, 16, 31, -1;
	mov.b32 	%f22, %r31;
	add.f32 	%f23, %f34, %f22;
	mov.b32 	%r32, %f23;
	shfl.sync.down.b32	%r33|%p12, %r32, 8, 31, -1;
	mov.b32 	%f24, %r33;
	add.f32 	%f25, %f23, %f24;
	mov.b32 	%r34, %f25;
	shfl.sync.down.b32	%r35|%p13, %r34, 4, 31, -1;
	mov.b32 	%f26, %r35;
	add.f32 	%f27, %f25, %f26;
	mov.b32 	%r36, %f27;
	shfl.sync.down.b32	%r37|%p14, %r36, 2, 31, -1;
	mov.b32 	%f28, %r37;
	add.f32 	%f29, %f27, %f28;
	mov.b32 	%r38, %f29;
	shfl.sync.down.b32	%r39|%p15, %r38, 1, 31, -1;
	mov.b32 	%f30, %r39;
	add.f32 	%f7, %f29, %f30;
	setp.ne.s32 	%p16, %r2, 0;
	@%p16 bra 	$L__BB2_10;
	cvta.to.global.u64 	%rd9, %rd5;
	atom.global.add.f32 	%f31, [%rd9], %f7;
$L__BB2_10:
	ret;

}


// ===== COMPILED SASS (sm_100) =====

	.target	sm_100

	.elftype	@"ET_EXEC"


//--------------------- .note.nv.tkinfo           --------------------------
	.section	.note.nv.tkinfo,"",@"SHT_NOTE"
	.sectionflags	@"SHF_NOTE_NV_TKINFO"
	.tkinfo
        /*0018*/ 	.word	0x00000002
        /*0030*/ 	.string	""
        /*0030*/ 	.string	"ptxas"
        /*0030*/ 	.string	"Cuda compilation tools, release 13.0, V13.0.88"
        /*0030*/ 	.string	"Build cuda_13.0.r13.0/compiler.36424714_0"
        /*0030*/ 	.string	"-arch sm_100 -m 64 "



//--------------------- .note.nv.cuinfo           --------------------------
	.section	.note.nv.cuinfo,"",@"SHT_NOTE"
	.sectionflags	@"SHF_NOTE_NV_CUINFO"
        /*0018*/ 	.short	0x0002
        /*001a*/ 	.short	0x0064
        /*001c*/ 	.short	0x0082
	.zero		2


//--------------------- .nv.info                  --------------------------
	.section	.nv.info,"",@"SHT_CUDA_INFO"
	.align	4


	//----- nvinfo : EIATTR_REGCOUNT
	.align		4
        /*0000*/ 	.byte	0x04, 0x2f
        /*0002*/ 	.short	(.L_1 - .L_0)
	.align		4
.L_0:
        /*0004*/ 	.word	index@(_Z11dot_kernel8PfS_S_i)
        /*0008*/ 	.word	0x00000010


	//----- nvinfo : EIATTR_FRAME_SIZE
	.align		4
.L_1:
        /*000c*/ 	.byte	0x04, 0x11
        /*000e*/ 	.short	(.L_3 - .L_2)
	.align		4
.L_2:
        /*0010*/ 	.word	index@(_Z11dot_kernel8PfS_S_i)
        /*0014*/ 	.word	0x00000000


	//----- nvinfo : EIATTR_REGCOUNT
	.align		4
.L_3:
        /*0018*/ 	.byte	0x04, 0x2f
        /*001a*/ 	.short	(.L_5 - .L_4)
	.align		4
.L_4:
        /*001c*/ 	.word	index@(_Z11dot_kernel9PfS_S_i)
        /*0020*/ 	.word	0x0000000f


	//----- nvinfo : EIATTR_FRAME_SIZE
	.align		4
.L_5:
        /*0024*/ 	.byte	0x04, 0x11
        /*0026*/ 	.short	(.L_7 - .L_6)
	.align		4
.L_6:
        /*0028*/ 	.word	index@(_Z11dot_kernel9PfS_S_i)
        /*002c*/ 	.word	0x00000000


	//----- nvinfo : EIATTR_REGCOUNT
	.align		4
.L_7:
        /*0030*/ 	.byte	0x04, 0x2f
        /*0032*/ 	.short	(.L_9 - .L_8)
	.align		4
.L_8:
        /*0034*/ 	.word	index@(_Z12dot_kernel10PfS_S_i)
        /*0038*/ 	.word	0x00000010


	//----- nvinfo : EIATTR_FRAME_SIZE
	.align		4
.L_9:
        /*003c*/ 	.byte	0x04, 0x11
        /*003e*/ 	.short	(.L_11 - .L_10)
	.align		4
.L_10:
        /*0040*/ 	.word	index@(_Z12dot_kernel10PfS_S_i)
        /*0044*/ 	.word	0x00000000


	//----- nvinfo : EIATTR_MIN_STACK_SIZE
	.align		4
.L_11:
        /*0048*/ 	.byte	0x04, 0x12
        /*004a*/ 	.short	(.L_13 - .L_12)
	.align		4
.L_12:
        /*004c*/ 	.word	index@(_Z12dot_kernel10PfS_S_i)
        /*0050*/ 	.word	0x00000000


	//----- nvinfo : EIATTR_MIN_STACK_SIZE
	.align		4
.L_13:
        /*0054*/ 	.byte	0x04, 0x12
        /*0056*/ 	.short	(.L_15 - .L_14)
	.align		4
.L_14:
        /*0058*/ 	.word	index@(_Z11dot_kernel9PfS_S_i)
        /*005c*/ 	.word	0x00000000


	//----- nvinfo : EIATTR_MIN_STACK_SIZE
	.align		4
.L_15:
        /*0060*/ 	.byte	0x04, 0x12
        /*0062*/ 	.short	(.L_17 - .L_16)
	.align		4
.L_16:
        /*0064*/ 	.word	index@(_Z11dot_kernel8PfS_S_i)
        /*0068*/ 	.word	0x00000000
.L_17:


//--------------------- .nv.compat                --------------------------
	.section	.nv.compat,"",@"SHT_CUDA_COMPAT_INFO"
	.align	4
        /*0000*/ 	.byte	0x02, 0x09, 0x00, 0x00, 0x02, 0x02, 0x01, 0x00, 0x02, 0x05, 0x05, 0x00, 0x03, 0x07, 0x01, 0x01
        /*0010*/ 	.byte	0x02, 0x03, 0x00, 0x00, 0x02, 0x06, 0x01, 0x00, 0x04, 0x0b, 0x08, 0x00, 0x09, 0x00, 0x00, 0x00
        /*0020*/ 	.byte	0x00, 0x00, 0x00, 0x00


//--------------------- .nv.info._Z12dot_kernel10PfS_S_i --------------------------
	.section	.nv.info._Z12dot_kernel10PfS_S_i,"",@"SHT_CUDA_INFO"
	.sectionflags	@""
	.align	4


	//----- nvinfo : EIATTR_CUDA_API_VERSION
	.align		4
        /*0000*/ 	.byte	0x04, 0x37
        /*0002*/ 	.short	(.L_19 - .L_18)
.L_18:
        /*0004*/ 	.word	0x00000082


	//----- nvinfo : EIATTR_KPARAM_INFO
	.align		4
.L_19:
        /*0008*/ 	.byte	0x04, 0x17
        /*000a*/ 	.short	(.L_21 - .L_20)
.L_20:
        /*000c*/ 	.word	0x00000000
        /*0010*/ 	.short	0x0003
        /*0012*/ 	.short	0x0018
        /*0014*/ 	.byte	0x00, 0xf0, 0x11, 0x00


	//----- nvinfo : EIATTR_KPARAM_INFO
	.align		4
.L_21:
        /*0018*/ 	.byte	0x04, 0x17
        /*001a*/ 	.short	(.L_23 - .L_22)
.L_22:
        /*001c*/ 	.word	0x00000000
        /*0020*/ 	.short	0x0002
        /*0022*/ 	.short	0x0010
        /*0024*/ 	.byte	0x00, 0xf5, 0x21, 0x00


	//----- nvinfo : EIATTR_KPARAM_INFO
	.align		4
.L_23:
        /*0028*/ 	.byte	0x04, 0x17
        /*002a*/ 	.short	(.L_25 - .L_24)
.L_24:
        /*002c*/ 	.word	0x00000000
        /*0030*/ 	.short	0x0001
        /*0032*/ 	.short	0x0008
        /*0034*/ 	.byte	0x00, 0xf5, 0x21, 0x00


	//----- nvinfo : EIATTR_KPARAM_INFO
	.align		4
.L_25:
        /*0038*/ 	.byte	0x04, 0x17
        /*003a*/ 	.short	(.L_27 - .L_26)
.L_26:
        /*003c*/ 	.word	0x00000000
        /*0040*/ 	.short	0x0000
        /*0042*/ 	.short	0x0000
        /*0044*/ 	.byte	0x00, 0xf5, 0x21, 0x00


	//----- nvinfo : EIATTR_SPARSE_MMA_MASK
	.align		4
.L_27:
        /*0048*/ 	.byte	0x03, 0x50
        /*004a*/ 	.short	0x0000


	//----- nvinfo : EIATTR_MAXREG_COUNT
	.align		4
        /*004c*/ 	.byte	0x03, 0x1b
        /*004e*/ 	.short	0x00ff


	//----- nvinfo : EIATTR_NUM_BARRIERS
	.align		4
        /*0050*/ 	.byte	0x02, 0x4c
        /*0052*/ 	.byte	0x01
	.zero		1


	//----- nvinfo : EIATTR_MERCURY_ISA_VERSION
	.align		4
        /*0054*/ 	.byte	0x03, 0x5f
        /*0056*/ 	.short	0x0101


	//----- nvinfo : EIATTR_COOP_GROUP_MASK_REGIDS
	.align		4
        /*0058*/ 	.byte	0x04, 0x29
        /*005a*/ 	.short	(.L_29 - .L_28)


	//   ....[0]....
.L_28:
        /*005c*/ 	.word	0xffffffff


	//   ....[1]....
        /*0060*/ 	.word	0xffffffff


	//   ....[2]....
        /*0064*/ 	.word	0xffffffff


	//   ....[3]....
        /*0068*/ 	.word	0xffffffff


	//   ....[4]....
        /*006c*/ 	.word	0xffffffff


	//   ....[5]....
        /*0070*/ 	.word	0xffffffff


	//   ....[6]....
        /*0074*/ 	.word	0xffffffff


	//   ....[7]....
        /*0078*/ 	.word	0xffffffff


	//   ....[8]....
        /*007c*/ 	.word	0xffffffff


	//   ....[9]....
        /*0080*/ 	.word	0xffffffff


	//----- nvinfo : EIATTR_COOP_GROUP_INSTR_OFFSETS
	.align		4
.L_29:
        /*0084*/ 	.byte	0x04, 0x28
        /*0086*/ 	.short	(.L_31 - .L_30)


	//   ....[0]....
.L_30:
        /*0088*/ 	.word	0x000001a0


	//   ....[1]....
        /*008c*/ 	.word	0x000001f0


	//   ....[2]....
        /*0090*/ 	.word	0x00000220


	//   ....[3]....
        /*0094*/ 	.word	0x00000260


	//   ....[4]....
        /*0098*/ 	.word	0x00000290


	//   ....[5]....
        /*009c*/ 	.word	0x00000370


	//   ....[6]....
        /*00a0*/ 	.word	0x000003a0


	//   ....[7]....
        /*00a4*/ 	.word	0x000003c0


	//   ....[8]....
        /*00a8*/ 	.word	0x000003e0


	//   ....[9]....
        /*00ac*/ 	.word	0x00000400


	//----- nvinfo : EIATTR_VRC_CTA_INIT_COUNT
	.align		4
.L_31:
        /*00b0*/ 	.byte	0x02, 0x4a
	.zero		1
	.zero		1


	//----- nvinfo : EIATTR_EXIT_INSTR_OFFSETS
	.align		4
        /*00b4*/ 	.byte	0x04, 0x1c
        /*00b6*/ 	.short	(.L_33 - .L_32)


	//   ....[0]....
.L_32:
        /*00b8*/ 	.word	0x00000360


	//   ....[1]....
        /*00bc*/ 	.word	0x00000410


	//   ....[2]....
        /*00c0*/ 	.word	0x00000450


	//----- nvinfo : EIATTR_CRS_STACK_SIZE
	.align		4
.L_33:
        /*00c4*/ 	.byte	0x04, 0x1e
        /*00c6*/ 	.short	(.L_35 - .L_34)
.L_34:
        /*00c8*/ 	.word	0x00000000


	//----- nvinfo : EIATTR_CBANK_PARAM_SIZE
	.align		4
.L_35:
        /*00cc*/ 	.byte	0x03, 0x19
        /*00ce*/ 	.short	0x001c


	//----- nvinfo : EIATTR_PARAM_CBANK
	.align		4
        /*00d0*/ 	.byte	0x04, 0x0a
        /*00d2*/ 	.short	(.L_37 - .L_36)
	.align		4
.L_36:
        /*00d4*/ 	.word	index@(.nv.constant0._Z12dot_kernel10PfS_S_i)
        /*00d8*/ 	.short	0x0380
        /*00da*/ 	.short	0x001c


	//----- nvinfo : EIATTR_SW_WAR
	.align		4
.L_37:
        /*00dc*/ 	.byte	0x04, 0x36
        /*00de*/ 	.short	(.L_39 - .L_38)
.L_38:
        /*00e0*/ 	.word	0x00000008
.L_39:


//--------------------- .nv.info._Z11dot_kernel9PfS_S_i --------------------------
	.section	.nv.info._Z11dot_kernel9PfS_S_i,"",@"SHT_CUDA_INFO"
	.sectionflags	@""
	.align	4


	//----- nvinfo : EIATTR_CUDA_API_VERSION
	.align		4
        /*0000*/ 	.byte	0x04, 0x37
        /*0002*/ 	.short	(.L_41 - .L_40)
.L_40:
        /*0004*/ 	.word	0x00000082


	//----- nvinfo : EIATTR_KPARAM_INFO
	.align		4
.L_41:
        /*0008*/ 	.byte	0x04, 0x17
        /*000a*/ 	.short	(.L_43 - .L_42)
.L_42:
        /*000c*/ 	.word	0x00000000
        /*0010*/ 	.short	0x0003
        /*0012*/ 	.short	0x0018
        /*0014*/ 	.byte	0x00, 0xf0, 0x11, 0x00


	//----- nvinfo : EIATTR_KPARAM_INFO
	.align		4
.L_43:
        /*0018*/ 	.byte	0x04, 0x17
        /*001a*/ 	.short	(.L_45 - .L_44)
.L_44:
        /*001c*/ 	.word	0x00000000
        /*0020*/ 	.short	0x0002
        /*0022*/ 	.short	0x0010
        /*0024*/ 	.byte	0x00, 0xf5, 0x21, 0x00


	//----- nvinfo : EIATTR_KPARAM_INFO
	.align		4
.L_45:
        /*0028*/ 	.byte	0x04, 0x17
        /*002a*/ 	.short	(.L_47 - .L_46)
.L_46:
        /*002c*/ 	.word	0x00000000
        /*0030*/ 	.short	0x0001
        /*0032*/ 	.short	0x0008
        /*0034*/ 	.byte	0x00, 0xf5, 0x21, 0x00


	//----- nvinfo : EIATTR_KPARAM_INFO
	.align		4
.L_47:
        /*0038*/ 	.byte	0x04, 0x17
        /*003a*/ 	.short	(.L_49 - .L_48)
.L_48:
        /*003c*/ 	.word	0x00000000
        /*0040*/ 	.short	0x0000
        /*0042*/ 	.short	0x0000
        /*0044*/ 	.byte	0x00, 0xf5, 0x21, 0x00


	//----- nvinfo : EIATTR_SPARSE_MMA_MASK
	.align		4
.L_49:
        /*0048*/ 	.byte	0x03, 0x50
        /*004a*/ 	.short	0x0000


	//----- nvinfo : EIATTR_MAXREG_COUNT
	.align		4
        /*004c*/ 	.byte	0x03, 0x1b
        /*004e*/ 	.short	0x00ff


	//----- nvinfo : EIATTR_MERCURY_ISA_VERSION
	.align		4
        /*0050*/ 	.byte	0x03, 0x5f
        /*0052*/ 	.short	0x0101


	//----- nvinfo : EIATTR_COOP_GROUP_MASK_REGIDS
	.align		4
        /*0054*/ 	.byte	0x04, 0x29
        /*0056*/ 	.short	(.L_51 - .L_50)


	//   ....[0]....
.L_50:
        /*0058*/ 	.word	0xffffffff


	//   ....[1]....
        /*005c*/ 	.word	0xffffffff


	//   ....[2]....
        /*0060*/ 	.word	0xffffffff


	//   ....[3]....
        /*0064*/ 	.word	0xffffffff


	//   ....[4]....
        /*0068*/ 	.word	0xffffffff


	//----- nvinfo : EIATTR_COOP_GROUP_INSTR_OFFSETS
	.align		4
.L_51:
        /*006c*/ 	.byte	0x04, 0x28
        /*006e*/ 	.short	(.L_53 - .L_52)


	//   ....[0]....
.L_52:
        /*0070*/ 	.word	0x00000190


	//   ....[1]....
        /*0074*/ 	.word	0x000001c0


	//   ....[2]....
        /*0078*/ 	.word	0x000001e0


	//   ....[3]....
        /*007c*/ 	.word	0x00000200


	//   ....[4]....
        /*0080*/ 	.word	0x00000220


	//----- nvinfo : EIATTR_VRC_CTA_INIT_COUNT
	.align		4
.L_53:
        /*0084*/ 	.byte	0x02, 0x4a
	.zero		1
	.zero		1


	//----- nvinfo : EIATTR_EXIT_INSTR_OFFSETS
	.align		4
        /*0088*/ 	.byte	0x04, 0x1c
        /*008a*/ 	.short	(.L_55 - .L_54)


	//   ....[0]....
.L_54:
        /*008c*/ 	.word	0x00000230


	//   ....[1]....
        /*0090*/ 	.word	0x00000270


	//----- nvinfo : EIATTR_CRS_STACK_SIZE
	.align		4
.L_55:
        /*0094*/ 	.byte	0x04, 0x1e
        /*0096*/ 	.short	(.L_57 - .L_56)
.L_56:
        /*0098*/ 	.word	0x00000000


	//----- nvinfo : EIATTR_CBANK_PARAM_SIZE
	.align		4
.L_57:
        /*009c*/ 	.byte	0x03, 0x19
        /*009e*/ 	.short	0x001c


	//----- nvinfo : EIATTR_PARAM_CBANK
	.align		4
        /*00a0*/ 	.byte	0x04, 0x0a
        /*00a2*/ 	.short	(.L_59 - .L_58)
	.align		4
.L_58:
        /*00a4*/ 	.word	index@(.nv.constant0._Z11dot_kernel9PfS_S_i)
        /*00a8*/ 	.short	0x0380
        /*00aa*/ 	.short	0x001c


	//----- nvinfo : EIATTR_SW_WAR
	.align		4
.L_59:
        /*00ac*/ 	.byte	0x04, 0x36
        /*00ae*/ 	.short	(.L_61 - .L_60)
.L_60:
        /*00b0*/ 	.word	0x00000008
.L_61:


//--------------------- .nv.info._Z11dot_kernel8PfS_S_i --------------------------
	.section	.nv.info._Z11dot_kernel8PfS_S_i,"",@"SHT_CUDA_INFO"
	.sectionflags	@""
	.align	4


	//----- nvinfo : EIATTR_CUDA_API_VERSION
	.align		4
        /*0000*/ 	.byte	0x04, 0x37
        /*0002*/ 	.short	(.L_63 - .L_62)
.L_62:
        /*0004*/ 	.word	0x00000082


	//----- nvinfo : EIATTR_KPARAM_INFO
	.align		4
.L_63:
        /*0008*/ 	.byte	0x04, 0x17
        /*000a*/ 	.short	(.L_65 - .L_64)
.L_64:
        /*000c*/ 	.word	0x00000000
        /*0010*/ 	.short	0x0003
        /*0012*/ 	.short	0x0018
        /*0014*/ 	.byte	0x00, 0xf0, 0x11, 0x00


	//----- nvinfo : EIATTR_KPARAM_INFO
	.align		4
.L_65:
        /*0018*/ 	.byte	0x04, 0x17
        /*001a*/ 	.short	(.L_67 - .L_66)
.L_66:
        /*001c*/ 	.word	0x00000000
        /*0020*/ 	.short	0x0002
        /*0022*/ 	.short	0x0010
        /*0024*/ 	.byte	0x00, 0xf5, 0x21, 0x00


	//----- nvinfo : EIATTR_KPARAM_INFO
	.align		4
.L_67:
        /*0028*/ 	.byte	0x04, 0x17
        /*002a*/ 	.short	(.L_69 - .L_68)
.L_68:
        /*002c*/ 	.word	0x00000000
        /*0030*/ 	.short	0x0001
        /*0032*/ 	.short	0x0008
        /*0034*/ 	.byte	0x00, 0xf5, 0x21, 0x00


	//----- nvinfo : EIATTR_KPARAM_INFO
	.align		4
.L_69:
        /*0038*/ 	.byte	0x04, 0x17
        /*003a*/ 	.short	(.L_71 - .L_70)
.L_70:
        /*003c*/ 	.word	0x00000000
        /*0040*/ 	.short	0x0000
        /*0042*/ 	.short	0x0000
        /*0044*/ 	.byte	0x00, 0xf5, 0x21, 0x00


	//----- nvinfo : EIATTR_SPARSE_MMA_MASK
	.align		4
.L_71:
        /*0048*/ 	.byte	0x03, 0x50
        /*004a*/ 	.short	0x0000


	//----- nvinfo : EIATTR_MAXREG_COUNT
	.align		4
        /*004c*/ 	.byte	0x03, 0x1b
        /*004e*/ 	.short	0x00ff


	//----- nvinfo : EIATTR_NUM_BARRIERS
	.align		4
        /*0050*/ 	.byte	0x02, 0x4c
        /*0052*/ 	.byte	0x01
	.zero		1


	//----- nvinfo : EIATTR_MERCURY_ISA_VERSION
	.align		4
        /*0054*/ 	.byte	0x03, 0x5f
        /*0056*/ 	.short	0x0101


	//----- nvinfo : EIATTR_COOP_GROUP_MASK_REGIDS
	.align		4
        /*0058*/ 	.byte	0x04, 0x29
        /*005a*/ 	.short	(.L_73 - .L_72)


	//   ....[0]....
.L_72:
        /*005c*/ 	.word	0xffffffff


	//   ....[1]....
        /*0060*/ 	.word	0xffffffff


	//   ....[2]....
        /*0064*/ 	.word	0xffffffff


	//   ....[3]....
        /*0068*/ 	.word	0xffffffff


	//   ....[4]....
        /*006c*/ 	.word	0xffffffff


	//   ....[5]....
        /*0070*/ 	.word	0xffffffff


	//   ....[6]....
        /*0074*/ 	.word	0xffffffff


	//   ....[7]....
        /*0078*/ 	.word	0xffffffff


	//   ....[8]....
        /*007c*/ 	.word	0xffffffff


	//   ....[9]....
        /*0080*/ 	.word	0xffffffff


	//----- nvinfo : EIATTR_COOP_GROUP_INSTR_OFFSETS
	.align		4
.L_73:
        /*0084*/ 	.byte	0x04, 0x28
        /*0086*/ 	.short	(.L_75 - .L_74)


	//   ....[0]....
.L_74:
        /*0088*/ 	.word	0x00000190


	//   ....[1]....
        /*008c*/ 	.word	0x000001e0


	//   ....[2]....
        /*0090*/ 	.word	0x00000210


	//   ....[3]....
        /*0094*/ 	.word	0x00000250


	//   ....[4]....
        /*0098*/ 	.word	0x000002a0


	//   ....[5]....
        /*009c*/ 	.word	0x00000360


	//   ....[6]....
        /*00a0*/ 	.word	0x00000390


	//   ....[7]....
        /*00a4*/ 	.word	0x000003b0


	//   ....[8]....
        /*00a8*/ 	.word	0x000003d0


	//   ....[9]....
        /*00ac*/ 	.word	0x000003f0


	//----- nvinfo : EIATTR_VRC_CTA_INIT_COUNT
	.align		4
.L_75:
        /*00b0*/ 	.byte	0x02, 0x4a
	.zero		1
	.zero		1


	//----- nvinfo : EIATTR_EXIT_INSTR_OFFSETS
	.align		4
        /*00b4*/ 	.byte	0x04, 0x1c
        /*00b6*/ 	.short	(.L_77 - .L_76)


	//   ....[0]....
.L_76:
        /*00b8*/ 	.word	0x00000350


	//   ....[1]....
        /*00bc*/ 	.word	0x00000400


	//   ....[2]....
        /*00c0*/ 	.word	0x00000450


	//----- nvinfo : EIATTR_CRS_STACK_SIZE
	.align		4
.L_77:
        /*00c4*/ 	.byte	0x04, 0x1e
        /*00c6*/ 	.short	(.L_79 - .L_78)
.L_78:
        /*00c8*/ 	.word	0x00000000


	//----- nvinfo : EIATTR_CBANK_PARAM_SIZE
	.align		4
.L_79:
        /*00cc*/ 	.byte	0x03, 0x19
        /*00ce*/ 	.short	0x001c


	//----- nvinfo : EIATTR_PARAM_CBANK
	.align		4
        /*00d0*/ 	.byte	0x04, 0x0a
        /*00d2*/ 	.short	(.L_81 - .L_80)
	.align		4
.L_80:
        /*00d4*/ 	.word	index@(.nv.constant0._Z11dot_kernel8PfS_S_i)
        /*00d8*/ 	.short	0x0380
        /*00da*/ 	.short	0x001c


	//----- nvinfo : EIATTR_SW_WAR
	.align		4
.L_81:
        /*00dc*/ 	.byte	0x04, 0x36
        /*00de*/ 	.short	(.L_83 - .L_82)
.L_82:
        /*00e0*/ 	.word	0x00000008
.L_83:


//--------------------- .nv.callgraph             --------------------------
	.section	.nv.callgraph,"",@"SHT_CUDA_CALLGRAPH"
	.align	4
	.sectionentsize	8
	.align		4
        /*0000*/ 	.word	0x00000000
	.align		4
        /*0004*/ 	.word	0xffffffff
	.align		4
        /*0008*/ 	.word	0x00000000
	.align		4
        /*000c*/ 	.word	0xfffffffe
	.align		4
        /*0010*/ 	.word	0x00000000
	.align		4
        /*0014*/ 	.word	0xfffffffd
	.align		4
        /*0018*/ 	.word	0x00000000
	.align		4
        /*001c*/ 	.word	0xfffffffc


//--------------------- .text._Z12dot_kernel10PfS_S_i --------------------------
	.section	.text._Z12dot_kernel10PfS_S_i,"ax",@progbits
	.align	128
        .global         _Z12dot_kernel10PfS_S_i
        .type           _Z12dot_kernel10PfS_S_i,@function
        .size           _Z12dot_kernel10PfS_S_i,(.L_x_12 - _Z12dot_kernel10PfS_S_i)
        .other          _Z12dot_kernel10PfS_S_i,@"STO_CUDA_ENTRY STV_DEFAULT"
_Z12dot_kernel10PfS_S_i:
.text._Z12dot_kernel10PfS_S_i:
[----:B------:R-:W-:Y:S01]  /*0000*/  LDC R1, c[0x0][0x37c] ;  /* 0x0000df00ff017b82 */ /* 0x000fe20000000800 */
[----:B------:R-:W0:Y:S07]  /*0010*/  S2R R0, SR_TID.X ;  /* 0x0000000000007919 */ /* 0x000e2e0000002100 */
[----:B------:R-:W0:Y:S01]  /*0020*/  S2UR UR4, SR_CTAID.X ;  /* 0x00000000000479c3 */ /* 0x000e220000002500 */
[----:B------:R-:W1:Y:S01]  /*0030*/  LDCU UR7, c[0x0][0x398] ;  /* 0x00007300ff0777ac */ /* 0x000e620008000800 */
[----:B------:R-:W-:Y:S01]  /*0040*/  BSSY.RECONVERGENT B0, `(.L_x_0) ;  /* 0x0000015000007945 */ /* 0x000fe20003800200 */
[----:B------:R-:W-:-:S05]  /*0050*/  HFMA2 R10, -RZ, RZ, 0, 0 ;  /* 0x00000000ff0a7431 */ /* 0x000fca00000001ff */
[----:B------:R-:W0:Y:S02]  /*0060*/  LDC R13, c[0x0][0x360] ;  /* 0x0000d800ff0d7b82 */ /* 0x000e240000000800 */
[----:B0-----:R-:W-:Y:S01]  /*0070*/  IMAD R2, R13, UR4, R0 ;  /* 0x000000040d027c24 */ /* 0x001fe2000f8e0200 */
[----:B------:R-:W0:Y:S04]  /*0080*/  LDCU.64 UR4, c[0x0][0x358] ;  /* 0x00006b00ff0477ac */ /* 0x000e280008000a00 */
[----:B-1----:R-:W-:-:S13]  /*0090*/  ISETP.GE.AND P0, PT, R2, UR7, PT ;  /* 0x0000000702007c0c */ /* 0x002fda000bf06270 */
[----:B------:R-:W-:Y:S05]  /*00a0*/  @P0 BRA `(.L_x_1) ;  /* 0x0000000000380947 */ /* 0x000fea0003800000 */
[----:B------:R-:W1:Y:S01]  /*00b0*/  LDC.64 R6, c[0x0][0x380] ;  /* 0x0000e000ff067b82 */ /* 0x000e620000000a00 */
[----:B------:R-:W2:Y:S01]  /*00c0*/  LDCU UR6, c[0x0][0x370] ;  /* 0x00006e00ff0677ac */ /* 0x000ea20008000800 */
[----:B------:R-:W-:Y:S02]  /*00d0*/  MOV R11, R2 ;  /* 0x00000002000b7202 */ /* 0x000fe40000000f00 */
[----:B------:R-:W-:-:S04]  /*00e0*/  MOV R10, RZ ;  /* 0x000000ff000a7202 */ /* 0x000fc80000000f00 */
[----:B------:R-:W3:Y:S01]  /*00f0*/  LDC.64 R8, c[0x0][0x388] ;  /* 0x0000e200ff087b82 */ /* 0x000ee20000000a00 */
[----:B--2---:R-:W-:-:S07]  /*0100*/  IMAD R12, R13, UR6, RZ ;  /* 0x000000060d0c7c24 */ /* 0x004fce000f8e02ff */
.L_x_2:
[----:B-1----:R-:W-:-:S04]  /*0110*/  IMAD.WIDE R2, R11, 0x4, R6 ;  /* 0x000000040b027825 */ /* 0x002fc800078e0206 */
[----:B---3--:R-:W-:Y:S02]  /*0120*/  IMAD.WIDE R4, R11, 0x4, R8 ;  /* 0x000000040b047825 */ /* 0x008fe400078e0208 */
[----:B0-----:R-:W2:Y:S04]  /*0130*/  LDG.E R3, desc[UR4][R2.64] ;  /* 0x0000000402037981 */ /* 0x001ea8000c1e1900 */
[----:B------:R-:W2:Y:S01]  /*0140*/  LDG.E R4, desc[UR4][R4.64] ;  /* 0x0000000404047981 */ /* 0x000ea2000c1e1900 */
[----:B------:R-:W-:-:S05]  /*0150*/  IMAD.IADD R11, R12, 0x1, R11 ;  /* 0x000000010c0b7824 */ /* 0x000fca00078e020b */
[----:B------:R-:W-:Y:S01]  /*0160*/  ISETP.GE.AND P0, PT, R11, UR7, PT ;  /* 0x000000070b007c0c */ /* 0x000fe2000bf06270 */
[----:B--2---:R-:W-:-:S12]  /*0170*/  FFMA R10, R3, R4, R10 ;  /* 0x00000004030a7223 */ /* 0x004fd8000000000a */
[----:B------:R-:W-:Y:S05]  /*0180*/  @!P0 BRA `(.L_x_2) ;  /* 0xfffffffc00e08947 */ /* 0x000fea000383ffff */
.L_x_1:
[----:B0-----:R-:W-:Y:S05]  /*0190*/  BSYNC.RECONVERGENT B0 ;  /* 0x0000000000007941 */ /* 0x001fea0003800200 */
.L_x_0:
[----:B------:R-:W0:Y:S01]  /*01a0*/  SHFL.DOWN PT, R3, R10, 0x10, 0x1f ;  /* 0x0a001f000a037f89 */ /* 0x000e2200000e0000 */
[----:B------:R-:W-:-:S04]  /*01b0*/  SHF.R.U32.HI R7, RZ, 0x5, R13 ;  /* 0x00000005ff077819 */ /* 0x000fc8000001160d */
[----:B------:R-:W-:-:S13]  /*01c0*/  ISETP.GE.U32.AND P0, PT, R0, R7, PT ;  /* 0x000000070000720c */ /* 0x000fda0003f06070 */
[----:B------:R-:W1:Y:S01]  /*01d0*/  @!P0 S2R R8, SR_CgaCtaId ;  /* 0x0000000000088919 */ /* 0x000e620000008800 */
[----:B0-----:R-:W-:-:S05]  /*01e0*/  FADD R3, R3, R10 ;  /* 0x0000000a03037221 */ /* 0x001fca0000000000 */
[----:B------:R-:W0:Y:S02]  /*01f0*/  SHFL.DOWN PT, R2, R3, 0x8, 0x1f ;  /* 0x09001f0003027f89 */ /* 0x000e2400000e0000 */
[----:B0-----:R-:W-:Y:S01]  /*0200*/  FADD R4, R3, R2 ;  /* 0x0000000203047221 */ /* 0x001fe20000000000 */
[----:B------:R-:W-:-:S04]  /*0210*/  LOP3.LUT P1, R2, R0, 0x1f, RZ, 0xc0, !PT ;  /* 0x0000001f00027812 */ /* 0x000fc8000782c0ff */
[----:B------:R-:W0:Y:S09]  /*0220*/  SHFL.DOWN PT, R5, R4, 0x4, 0x1f ;  /* 0x08801f0004057f89 */ /* 0x000e3200000e0000 */
[----:B------:R-:W2:Y:S01]  /*0230*/  @!P1 S2R R9, SR_CgaCtaId ;  /* 0x0000000000099919 */ /* 0x000ea20000008800 */
[----:B0-----:R-:W-:Y:S01]  /*0240*/  FADD R5, R4, R5 ;  /* 0x0000000504057221 */ /* 0x001fe20000000000 */
[----:B------:R-:W-:-:S04]  /*0250*/  @!P1 MOV R4, 0x400 ;  /* 0x0000040000049802 */ /* 0x000fc80000000f00 */
[----:B------:R-:W0:Y:S02]  /*0260*/  SHFL.DOWN PT, R6, R5, 0x2, 0x1f ;  /* 0x08401f0005067f89 */ /* 0x000e2400000e0000 */
[----:B0-----:R-:W-:Y:S01]  /*0270*/  FADD R6, R5, R6 ;  /* 0x0000000605067221 */ /* 0x001fe20000000000 */
[----:B--2---:R-:W-:-:S04]  /*0280*/  @!P1 LEA R5, R9, R4, 0x18 ;  /* 0x0000000409059211 */ /* 0x004fc800078ec0ff */
[----:B------:R-:W0:Y:S01]  /*0290*/  SHFL.DOWN PT, R7, R6, 0x1, 0x1f ;  /* 0x08201f0006077f89 */ /* 0x000e2200000e0000 */
[----:B------:R-:W-:Y:S01]  /*02a0*/  @!P1 LEA.HI R4, R0, R5, RZ, 0x1d ;  /* 0x0000000500049211 */ /* 0x000fe200078fe8ff */
[----:B0-----:R-:W-:Y:S01]  /*02b0*/  FADD R3, R6, R7 ;  /* 0x0000000706037221 */ /* 0x001fe20000000000 */
[----:B------:R-:W-:-:S04]  /*02c0*/  @!P0 MOV R7, 0x400 ;  /* 0x0000040000078802 */ /* 0x000fc80000000f00 */
[----:B-1----:R-:W-:Y:S01]  /*02d0*/  @!P0 LEA R7, R8, R7, 0x18 ;  /* 0x0000000708078211 */ /* 0x002fe200078ec0ff */
[----:B------:R-:W0:Y:S03]  /*02e0*/  @!P1 F2I.TRUNC.NTZ R3, R3 ;  /* 0x0000000300039305 */ /* 0x000e26000020f100 */
[----:B------:R-:W-:Y:S01]  /*02f0*/  @!P0 LEA R5, R2, R7, 0x2 ;  /* 0x0000000702058211 */ /* 0x000fe200078e10ff */
[----:B------:R-:W-:Y:S01]  /*0300*/  IMAD.MOV.U32 R2, RZ, RZ, RZ ;  /* 0x000000ffff027224 */ /* 0x000fe200078e00ff */
[----:B0-----:R-:W-:Y:S01]  /*0310*/  @!P1 STS [R4], R3 ;  /* 0x0000000304009388 */ /* 0x001fe20000000800 */
[----:B------:R-:W-:Y:S01]  /*0320*/  BAR.SYNC.DEFER_BLOCKING 0x0 ;  /* 0x0000000000007b1d */ /* 0x000fe20000010000 */
[----:B------:R-:W-:-:S05]  /*0330*/  ISETP.GT.U32.AND P1, PT, R0, 0x1f, PT ;  /* 0x0000001f0000780c */ /* 0x000fca0003f24070 */
[----:B------:R-:W0:Y:S02]  /*0340*/  @!P0 LDS R5, [R5] ;  /* 0x0000000005058984 */ /* 0x000e240000000800 */
[----:B0-----:R-:W-:-:S06]  /*0350*/  @!P0 I2FP.F32.S32 R2, R5 ;  /* 0x0000000500028245 */ /* 0x001fcc0000201400 */
[----:B------:R-:W-:Y:S05]  /*0360*/  @P1 EXIT ;  /* 0x000000000000194d */ /* 0x000fea0003800000 */
[----:B------:R-:W0:Y:S01]  /*0370*/  SHFL.DOWN PT, R3, R2, 0x10, 0x1f ;  /* 0x0a001f0002037f89 */ /* 0x000e2200000e0000 */
[----:B------:R-:W-:Y:S01]  /*0380*/  ISETP.NE.AND P0, PT, R0, RZ, PT ;  /* 0x000000ff0000720c */ /* 0x000fe20003f05270 */
[----:B0-----:R-:W-:-:S05]  /*0390*/  FADD R3, R3, R2 ;  /* 0x0000000203037221 */ /* 0x001fca0000000000 */
[----:B------:R-:W0:Y:S02]  /*03a0*/  SHFL.DOWN PT, R4, R3, 0x8, 0x1f ;  /* 0x09001f0003047f89 */ /* 0x000e2400000e0000 */
[----:B0-----:R-:W-:-:S05]  /*03b0*/  FADD R4, R3, R4 ;  /* 0x0000000403047221 */ /* 0x001fca0000000000 */
[----:B------:R-:W0:Y:S02]  /*03c0*/  SHFL.DOWN PT, R5, R4, 0x4, 0x1f ;  /* 0x08801f0004057f89 */ /* 0x000e2400000e0000 */
[----:B0-----:R-:W-:-:S05]  /*03d0*/  FADD R5, R4, R5 ;  /* 0x0000000504057221 */ /* 0x001fca0000000000 */
[----:B------:R-:W0:Y:S02]  /*03e0*/  SHFL.DOWN PT, R6, R5, 0x2, 0x1f ;  /* 0x08401f0005067f89 */ /* 0x000e2400000e0000 */
[----:B0-----:R-:W-:-:S05]  /*03f0*/  FADD R6, R5, R6 ;  /* 0x0000000605067221 */ /* 0x001fca0000000000 */
[----:B------:R0:W1:Y:S01]  /*0400*/  SHFL.DOWN PT, R7, R6, 0x1, 0x1f ;  /* 0x08201f0006077f89 */ /* 0x00006200000e0000 */
[----:B------:R-:W-:Y:S05]  /*0410*/  @P0 EXIT ;  /* 0x000000000000094d */ /* 0x000fea0003800000 */
[----:B------:R-:W2:Y:S01]  /*0420*/  LDC.64 R2, c[0x0][0x390] ;  /* 0x0000e400ff027b82 */ /* 0x000ea20000000a00 */
[----:B-1----:R-:W-:-:S05]  /*0430*/  FADD R7, R6, R7 ;  /* 0x0000000706077221 */ /* 0x002fca0000000000 */
[----:B--2---:R-:W-:Y:S01]  /*0440*/  REDG.E.ADD.F32.FTZ.RN.STRONG.GPU desc[UR4][R2.64], R7 ;  /* 0x00000007020079a6 */ /* 0x004fe2000c12f304 */
[----:B------:R-:W-:Y:S05]  /*0450*/  EXIT ;  /* 0x000000000000794d */ /* 0x000fea0003800000 */
.L_x_3:
[----:B------:R-:W-:-:S00]  /*0460*/  BRA `(.L_x_3) ;  /* 0xfffffffc00fc7947 */ /* 0x000fc0000383ffff */
[----:B------:R-:W-:-:S00]  /*0470*/  NOP ;  /* 0x0000000000007918 */ /* 0x000fc00000000000 */
        /* <DEDUP_REMOVED lines=8> */
.L_x_12:


//--------------------- .text._Z11dot_kernel9PfS_S_i --------------------------
	.section	.text._Z11dot_kernel9PfS_S_i,"ax",@progbits
	.align	128
        .global         _Z11dot_kernel9PfS_S_i
        .type           _Z11dot_kernel9PfS_S_i,@function
        .size           _Z11dot_kernel9PfS_S_i,(.L_x_13 - _Z11dot_kernel9PfS_S_i)
        .other          _Z11dot_kernel9PfS_S_i,@"STO_CUDA_ENTRY STV_DEFAULT"
_Z11dot_kernel9PfS_S_i:
.text._Z11dot_kernel9PfS_S_i:
        /* <DEDUP_REMOVED lines=13> */
[----:B------:R-:W-:-:S06]  /*00d0*/  MOV R10, RZ ;  /* 0x000000ff000a7202 */ /* 0x000fcc0000000f00 */
[----:B------:R-:W3:Y:S01]  /*00e0*/  LDC.64 R8, c[0x0][0x388] ;  /* 0x0000e200ff087b82 */ /* 0x000ee20000000a00 */
[----:B--2---:R-:W-:-:S07]  /*00f0*/  IMAD R11, R11, UR6, RZ ;  /* 0x000000060b0b7c24 */ /* 0x004fce000f8e02ff */
.L_x_6:
[----:B-1----:R-:W-:-:S04]  /*0100*/  IMAD.WIDE R2, R0, 0x4, R6 ;  /* 0x0000000400027825 */ /* 0x002fc800078e0206 */
[----:B---3--:R-:W-:Y:S02]  /*0110*/  IMAD.WIDE R4, R0, 0x4, R8 ;  /* 0x0000000400047825 */ /* 0x008fe400078e0208 */
[----:B0-----:R-:W2:Y:S04]  /*0120*/  LDG.E R3, desc[UR4][R2.64] ;  /* 0x0000000402037981 */ /* 0x001ea8000c1e1900 */
[----:B------:R-:W2:Y:S01]  /*0130*/  LDG.E R4, desc[UR4][R4.64] ;  /* 0x0000000404047981 */ /* 0x000ea2000c1e1900 */
[----:B------:R-:W-:-:S04]  /*0140*/  IADD3 R0, PT, PT, R11, R0, RZ ;  /* 0x000000000b007210 */ /* 0x000fc80007ffe0ff */
[----:B------:R-:W-:Y:S01]  /*0150*/  ISETP.GE.AND P0, PT, R0, UR7, PT ;  /* 0x0000000700007c0c */ /* 0x000fe2000bf06270 */
[----:B--2---:R-:W-:-:S12]  /*0160*/  FFMA R10, R3, R4, R10 ;  /* 0x00000004030a7223 */ /* 0x004fd8000000000a */
[----:B------:R-:W-:Y:S05]  /*0170*/  @!P0 BRA `(.L_x_6) ;  /* 0xfffffffc00e08947 */ /* 0x000fea000383ffff */
.L_x_5:
[----:B0-----:R-:W-:Y:S05]  /*0180*/  BSYNC.RECONVERGENT B0 ;  /* 0x0000000000007941 */ /* 0x001fea0003800200 */
.L_x_4:
[----:B------:R-:W0:Y:S01]  /*0190*/  SHFL.DOWN PT, R3, R10, 0x10, 0x1f ;  /* 0x0a001f000a037f89 */ /* 0x000e2200000e0000 */
[----:B------:R-:W-:Y:S01]  /*01a0*/  LOP3.LUT P0, RZ, R12, 0x1f, RZ, 0xc0, !PT ;  /* 0x0000001f0cff7812 */ /* 0x000fe2000780c0ff */
        /* <DEDUP_REMOVED lines=13> */
.L_x_7:
        /* <DEDUP_REMOVED lines=16> */
.L_x_13:


//--------------------- .text._Z11dot_kernel8PfS_S_i --------------------------
	.section	.text._Z11dot_kernel8PfS_S_i,"ax",@progbits
	.align	128
        .global         _Z11dot_kernel8PfS_S_i
        .type           _Z11dot_kernel8PfS_S_i,@function
        .size           _Z11dot_kernel8PfS_S_i,(.L_x_14 - _Z11dot_kernel8PfS_S_i)
        .other          _Z11dot_kernel8PfS_S_i,@"STO_CUDA_ENTRY STV_DEFAULT"
_Z11dot_kernel8PfS_S_i:
.text._Z11dot_kernel8PfS_S_i:
[----:B------:R-:W-:Y:S01]  /*0000*/  LDC R1, c[0x0][0x37c] ;  /* 0x0000df00ff017b82 */ /* 0x000fe20000000800 */
[----:B------:R-:W0:Y:S01]  /*0010*/  S2R R0, SR_CTAID.X ;  /* 0x0000000000007919 */ /* 0x000e220000002500 */
[----:B------:R-:W0:Y:S01]  /*0020*/  LDCU UR5, c[0x0][0x360] ;  /* 0x00006c00ff0577ac */ /* 0x000e220008000800 */
[----:B------:R-:W-:Y:S01]  /*0030*/  BSSY.RECONVERGENT B0, `(.L_x_8) ;  /* 0x0000015000007945 */ /* 0x000fe20003800200 */
[----:B------:R-:W-:Y:S01]  /*0040*/  HFMA2 R12, -RZ, RZ, 0, 0 ;  /* 0x00000000ff0c7431 */ /* 0x000fe200000001ff */
[----:B------:R-:W0:Y:S01]  /*0050*/  S2R R3, SR_TID.X ;  /* 0x0000000000037919 */ /* 0x000e220000002100 */
[----:B------:R-:W1:Y:S01]  /*0060*/  LDCU UR8, c[0x0][0x398] ;  /* 0x00007300ff0877ac */ /* 0x000e620008000800 */
[----:B------:R-:W2:Y:S01]  /*0070*/  LDCU.64 UR6, c[0x0][0x358] ;  /* 0x00006b00ff0677ac */ /* 0x000ea20008000a00 */
[----:B0-----:R-:W-:-:S05]  /*0080*/  IMAD R2, R0, UR5, R3 ;  /* 0x0000000500027c24 */ /* 0x001fca000f8e0203 */
[----:B-1----:R-:W-:-:S13]  /*0090*/  ISETP.GE.AND P0, PT, R2, UR8, PT ;  /* 0x0000000802007c0c */ /* 0x002fda000bf06270 */
[----:B--2---:R-:W-:Y:S05]  /*00a0*/  @P0 BRA `(.L_x_9) ;  /* 0x0000000000340947 */ /* 0x004fea0003800000 */
[----:B------:R-:W0:Y:S01]  /*00b0*/  LDC R13, c[0x0][0x370] ;  /* 0x0000dc00ff0d7b82 */ /* 0x000e220000000800 */
[----:B------:R-:W-:-:S07]  /*00c0*/  MOV R12, RZ ;  /* 0x000000ff000c7202 */ /* 0x000fce0000000f00 */
[----:B------:R-:W1:Y:S08]  /*00d0*/  LDC.64 R8, c[0x0][0x380] ;  /* 0x0000e000ff087b82 */ /* 0x000e700000000a00 */
[----:B------:R-:W2:Y:S01]  /*00e0*/  LDC.64 R10, c[0x0][0x388] ;  /* 0x0000e200ff0a7b82 */ /* 0x000ea20000000a00 */
[----:B0-----:R-:W-:-:S07]  /*00f0*/  IMAD R13, R13, UR5, RZ ;  /* 0x000000050d0d7c24 */ /* 0x001fce000f8e02ff */
.L_x_10:
[----:B-1----:R-:W-:-:S04]  /*0100*/  IMAD.WIDE R4, R2, 0x4, R8 ;  /* 0x0000000402047825 */ /* 0x002fc800078e0208 */
[----:B--2---:R-:W-:Y:S02]  /*0110*/  IMAD.WIDE R6, R2, 0x4, R10 ;  /* 0x0000000402067825 */ /* 0x004fe400078e020a */
[----:B------:R-:W2:Y:S04]  /*0120*/  LDG.E R5, desc[UR6][R4.64] ;  /* 0x0000000604057981 */ /* 0x000ea8000c1e1900 */
[----:B------:R-:W2:Y:S01]  /*0130*/  LDG.E R6, desc[UR6][R6.64] ;  /* 0x0000000606067981 */ /* 0x000ea2000c1e1900 */
[----:B------:R-:W-:-:S04]  /*0140*/  IADD3 R2, PT, PT, R13, R2, RZ ;  /* 0x000000020d027210 */ /* 0x000fc80007ffe0ff */
[----:B------:R-:W-:Y:S01]  /*0150*/  ISETP.GE.AND P0, PT, R2, UR8, PT ;  /* 0x0000000802007c0c */ /* 0x000fe2000bf06270 */
[----:B--2---:R-:W-:-:S12]  /*0160*/  FFMA R12, R5, R6, R12 ;  /* 0x00000006050c7223 */ /* 0x004fd8000000000c */
[----:B------:R-:W-:Y:S05]  /*0170*/  @!P0 BRA `(.L_x_10) ;  /* 0xfffffffc00e08947 */ /* 0x000fea000383ffff */
.L_x_9:
[----:B------:R-:W-:Y:S05]  /*0180*/  BSYNC.RECONVERGENT B0 ;  /* 0x0000000000007941 */ /* 0x000fea0003800200 */
.L_x_8:
[----:B------:R-:W0:Y:S01]  /*0190*/  SHFL.DOWN PT, R5, R12, 0x10, 0x1f ;  /* 0x0a001f000c057f89 */ /* 0x000e2200000e0000 */
[----:B------:R-:W-:-:S06]  /*01a0*/  USHF.R.U32.HI UR4, URZ, 0x5, UR5 ;  /* 0x00000005ff047899 */ /* 0x000fcc0008011605 */
[----:B------:R-:W-:-:S13]  /*01b0*/  ISETP.GE.U32.AND P0, PT, R3, UR4, PT ;  /* 0x0000000403007c0c */ /* 0x000fda000bf06070 */
[----:B------:R-:W1:Y:S01]  /*01c0*/  @!P0 S2R R10, SR_CgaCtaId ;  /* 0x00000000000a8919 */ /* 0x000e620000008800 */
[----:B0-----:R-:W-:-:S05]  /*01d0*/  FADD R5, R5, R12 ;  /* 0x0000000c05057221 */ /* 0x001fca0000000000 */
[----:B------:R-:W0:Y:S02]  /*01e0*/  SHFL.DOWN PT, R2, R5, 0x8, 0x1f ;  /* 0x09001f0005027f89 */ /* 0x000e2400000e0000 */
[----:B0-----:R-:W-:Y:S01]  /*01f0*/  FADD R4, R5, R2 ;  /* 0x0000000205047221 */ /* 0x001fe20000000000 */
[----:B------:R-:W-:-:S04]  /*0200*/  LOP3.LUT P1, R2, R3, 0x1f, RZ, 0xc0, !PT ;  /* 0x0000001f03027812 */ /* 0x000fc8000782c0ff */
[----:B------:R-:W0:Y:S09]  /*0210*/  SHFL.DOWN PT, R7, R4, 0x4, 0x1f ;  /* 0x08801f0004077f89 */ /* 0x000e3200000e0000 */
[----:B------:R-:W2:Y:S01]  /*0220*/  @!P1 S2R R8, SR_CgaCtaId ;  /* 0x0000000000089919 */ /* 0x000ea20000008800 */
[----:B------:R-:W-:Y:S01]  /*0230*/  @!P1 MOV R5, 0x400 ;  /* 0x0000040000059802 */ /* 0x000fe20000000f00 */
[----:B0-----:R-:W-:-:S05]  /*0240*/  FADD R7, R4, R7 ;  /* 0x0000000704077221 */ /* 0x001fca0000000000 */
[----:B------:R-:W0:Y:S01]  /*0250*/  SHFL.DOWN PT, R6, R7, 0x2, 0x1f ;  /* 0x08401f0007067f89 */ /* 0x000e2200000e0000 */
[----:B--2---:R-:W-:-:S04]  /*0260*/  @!P1 LEA R8, R8, R5, 0x18 ;  /* 0x0000000508089211 */ /* 0x004fc800078ec0ff */
[----:B------:R-:W-:Y:S01]  /*0270*/  @!P1 LEA.HI R5, R3, R8, RZ, 0x1d ;  /* 0x0000000803059211 */ /* 0x000fe200078fe8ff */
[----:B0-----:R-:W-:Y:S01]  /*0280*/  FADD R6, R7, R6 ;  /* 0x0000000607067221 */ /* 0x001fe20000000000 */
[----:B------:R-:W-:-:S04]  /*0290*/  @!P0 MOV R7, 0x400 ;  /* 0x0000040000078802 */ /* 0x000fc80000000f00 */
[----:B------:R-:W0:Y:S01]  /*02a0*/  SHFL.DOWN PT, R9, R6, 0x1, 0x1f ;  /* 0x08201f0006097f89 */ /* 0x000e2200000e0000 */
[----:B-1----:R-:W-:-:S04]  /*02b0*/  @!P0 LEA R7, R10, R7, 0x18 ;  /* 0x000000070a078211 */ /* 0x002fc800078ec0ff */
[----:B------:R-:W-:Y:S02]  /*02c0*/  @!P0 LEA R7, R2, R7, 0x2 ;  /* 0x0000000702078211 */ /* 0x000fe400078e10ff */
[----:B------:R-:W-:Y:S01]  /*02d0*/  MOV R2, RZ ;  /* 0x000000ff00027202 */ /* 0x000fe20000000f00 */
[----:B0-----:R-:W-:-:S04]  /*02e0*/  FADD R9, R6, R9 ;  /* 0x0000000906097221 */ /* 0x001fc80000000000 */
[----:B------:R-:W0:Y:S02]  /*02f0*/  @!P1 F2I.TRUNC.NTZ R4, R9 ;  /* 0x0000000900049305 */ /* 0x000e24000020f100 */
        /* <DEDUP_REMOVED lines=18> */
[----:B-1----:R-:W-:Y:S01]  /*0420*/  FADD R9, R6, R9 ;  /* 0x0000000906097221 */ /* 0x002fe20000000000 */
[----:B--2---:R-:W-:-:S05]  /*0430*/  IMAD.WIDE.U32 R2, R0, 0x4, R2 ;  /* 0x0000000400027825 */ /* 0x004fca00078e0002 */
[----:B------:R-:W-:Y:S01]  /*0440*/  STG.E desc[UR6][R2.64], R9 ;  /* 0x0000000902007986 */ /* 0x000fe2000c101906 */
[----:B------:R-:W-:Y:S05]  /*0450*/  EXIT ;  /* 0x000000000000794d */ /* 0x000fea0003800000 */
.L_x_11:
        /* <DEDUP_REMOVED lines=10> */
.L_x_14:


//--------------------- .nv.shared._Z12dot_kernel10PfS_S_i --------------------------
	.section	.nv.shared._Z12dot_kernel10PfS_S_i,"aw",@nobits
	.sectionflags	@""
	.align	4
.nv.shared._Z12dot_kernel10PfS_S_i:
	.zero		1152


//--------------------- .nv.shared.reserved.0     --------------------------
	.section	.nv.shared.reserved.0,"aw",@nobits
	.weak		__nv_reservedSMEM_offset_0_alias
	.size		__nv_reservedSMEM_offset_0_alias, 0, 64
	.other		__nv_reservedSMEM_offset_0_alias,@"STO_CUDA_RESERVED_SHARED STV_DEFAULT"
__nv_reservedSMEM_offset_0_alias:
	.zero		0
	.zero		64


//--------------------- .nv.shared._Z11dot_kernel8PfS_S_i --------------------------
	.section	.nv.shared._Z11dot_kernel8PfS_S_i,"aw",@nobits
	.sectionflags	@""
	.align	4
.nv.shared._Z11dot_kernel8PfS_S_i:
	.zero		1152


//--------------------- .nv.constant0._Z12dot_kernel10PfS_S_i --------------------------
	.section	.nv.constant0._Z12dot_kernel10PfS_S_i,"a",@progbits
	.sectionflags	@""
	.align	4
.nv.constant0._Z12dot_kernel10PfS_S_i:
	.zero		924


//--------------------- .nv.constant0._Z11dot_kernel9PfS_S_i --------------------------
	.section	.nv.constant0._Z11dot_kernel9PfS_S_i,"a",@progbits
	.sectionflags	@""
	.align	4
.nv.constant0._Z11dot_kernel9PfS_S_i:
	.zero		924


//--------------------- .nv.constant0._Z11dot_kernel8PfS_S_i --------------------------
	.section	.nv.constant0._Z11dot_kernel8PfS_S_i,"a",@progbits
	.sectionflags	@""
	.align	4
.nv.constant0._Z11dot_kernel8PfS_S_i:
	.zero		924


//--------------------- SYMBOLS --------------------------

	.type		.nv.reservedSmem.offset0,@object
	.size		.nv.reservedSmem.offset0,0x4
	.type		.nv.reservedSmem.cap,@object
	.size		.nv.reservedSmem.cap,0x4
